//
// Generated by NVIDIA NVVM Compiler
//
// Compiler Build ID: CL-36424714
// Cuda compilation tools, release 13.0, V13.0.88
// Based on NVVM 20.0.0
//

.version 9.0
.target sm_100
.address_size 64

	// .globl	_Z10trapKernelPdidd

.visible .entry _Z10trapKernelPdidd(
	.param .u64 .ptr .align 1 _Z10trapKernelPdidd_param_0,
	.param .u32 _Z10trapKernelPdidd_param_1,
	.param .f64 _Z10trapKernelPdidd_param_2,
	.param .f64 _Z10trapKernelPdidd_param_3
)
{
	.reg .pred 	%p<7>;
	.reg .b32 	%r<42>;
	.reg .b64 	%rd<5>;
	.reg .b64 	%fd<32>;

	ld.param.u64 	%rd1, [_Z10trapKernelPdidd_param_0];
	ld.param.u32 	%r16, [_Z10trapKernelPdidd_param_1];
	ld.param.f64 	%fd8, [_Z10trapKernelPdidd_param_2];
	ld.param.f64 	%fd9, [_Z10trapKernelPdidd_param_3];
	mov.u32 	%r17, %ntid.x;
	mov.u32 	%r18, %nctaid.x;
	mul.lo.s32 	%r1, %r17, %r18;
	mov.u32 	%r2, %tid.x;
	mov.u32 	%r19, %ctaid.x;
	mul.lo.s32 	%r3, %r17, %r19;
	add.s32 	%r4, %r3, %r2;
	add.s32 	%r41, %r4, 1;
	setp.ge.s32 	%p1, %r41, %r16;
	mov.f64 	%fd31, 0d0000000000000000;
	@%p1 bra 	$L__BB0_7;
	add.s32 	%r20, %r1, %r3;
	add.s32 	%r21, %r2, %r20;
	add.s32 	%r22, %r21, 1;
	max.s32 	%r23, %r16, %r22;
	not.b32 	%r24, %r20;
	add.s32 	%r25, %r23, %r24;
	sub.s32 	%r26, %r25, %r2;
	setp.ne.s32 	%p2, %r26, 0;
	selp.u32 	%r27, 1, 0, %p2;
	selp.s32 	%r28, -1, 0, %p2;
	add.s32 	%r29, %r26, %r28;
	div.u32 	%r30, %r29, %r1;
	add.s32 	%r6, %r30, %r27;
	and.b32  	%r31, %r6, 3;
	setp.eq.s32 	%p3, %r31, 3;
	mov.f64 	%fd31, 0d0000000000000000;
	@%p3 bra 	$L__BB0_5;
	add.s32 	%r32, %r6, 1;
	and.b32  	%r33, %r32, 3;
	neg.s32 	%r38, %r33;
	mov.f64 	%fd31, 0d0000000000000000;
	mov.u32 	%r39, %r4;
$L__BB0_3:
	.pragma "nounroll";
	add.s32 	%r34, %r39, 1;
	cvt.rn.f64.s32 	%fd14, %r34;
	fma.rn.f64 	%fd15, %fd9, %fd14, %fd8;
	fma.rn.f64 	%fd31, %fd15, %fd15, %fd31;
	add.s32 	%r39, %r39, %r1;
	add.s32 	%r38, %r38, 1;
	setp.ne.s32 	%p4, %r38, 0;
	@%p4 bra 	$L__BB0_3;
	add.s32 	%r41, %r39, 1;
$L__BB0_5:
	setp.lt.u32 	%p5, %r6, 3;
	@%p5 bra 	$L__BB0_7;
$L__BB0_6:
	cvt.rn.f64.s32 	%fd16, %r41;
	fma.rn.f64 	%fd17, %fd9, %fd16, %fd8;
	fma.rn.f64 	%fd18, %fd17, %fd17, %fd31;
	add.s32 	%r35, %r41, %r1;
	cvt.rn.f64.s32 	%fd19, %r35;
	fma.rn.f64 	%fd20, %fd9, %fd19, %fd8;
	fma.rn.f64 	%fd21, %fd20, %fd20, %fd18;
	add.s32 	%r36, %r35, %r1;
	cvt.rn.f64.s32 	%fd22, %r36;
	fma.rn.f64 	%fd23, %fd9, %fd22, %fd8;
	fma.rn.f64 	%fd24, %fd23, %fd23, %fd21;
	add.s32 	%r37, %r36, %r1;
	cvt.rn.f64.s32 	%fd25, %r37;
	fma.rn.f64 	%fd26, %fd9, %fd25, %fd8;
	fma.rn.f64 	%fd31, %fd26, %fd26, %fd24;
	add.s32 	%r41, %r37, %r1;
	setp.lt.s32 	%p6, %r41, %r16;
	@%p6 bra 	$L__BB0_6;
$L__BB0_7:
	cvta.to.global.u64 	%rd2, %rd1;
	mul.wide.s32 	%rd3, %r4, 8;
	add.s64 	%rd4, %rd2, %rd3;
	st.global.f64 	[%rd4], %fd31;
	ret;

}
	// .globl	_Z15binaryReductionIdEvPT_i
.visible .entry _Z15binaryReductionIdEvPT_i(
	.param .u64 .ptr .align 1 _Z15binaryReductionIdEvPT_i_param_0,
	.param .u32 _Z15binaryReductionIdEvPT_i_param_1
)
{
	.reg .pred 	%p<2>;
	.reg .b32 	%r<7>;
	.reg .b64 	%rd<7>;
	.reg .b64 	%fd<4>;

	ld.param.u64 	%rd1, [_Z15binaryReductionIdEvPT_i_param_0];
	ld.param.u32 	%r2, [_Z15binaryReductionIdEvPT_i_param_1];
	mov.u32 	%r3, %tid.x;
	mov.u32 	%r4, %ntid.x;
	mov.u32 	%r5, %ctaid.x;
	mad.lo.s32 	%r1, %r4, %r5, %r3;
	setp.ge.s32 	%p1, %r1, %r2;
	@%p1 bra 	$L__BB1_2;
	cvta.to.global.u64 	%rd2, %rd1;
	add.s32 	%r6, %r2, %r1;
	mul.wide.s32 	%rd3, %r6, 8;
	add.s64 	%rd4, %rd2, %rd3;
	ld.global.f64 	%fd1, [%rd4];
	mul.wide.s32 	%rd5, %r1, 8;
	add.s64 	%rd6, %rd2, %rd5;
	ld.global.f64 	%fd2, [%rd6];
	add.f64 	%fd3, %fd1, %fd2;
	st.global.f64 	[%rd6], %fd3;
$L__BB1_2:
	ret;

}


// ===== COMPILED SASS (sm_100) =====

	.target	sm_100

	.elftype	@"ET_EXEC"


//--------------------- .note.nv.tkinfo           --------------------------
	.section	.note.nv.tkinfo,"",@"SHT_NOTE"
	.sectionflags	@"SHF_NOTE_NV_TKINFO"
	.tkinfo
        /*0018*/ 	.word	0x00000002
        /*0030*/ 	.string	""
        /*0030*/ 	.string	"ptxas"
        /*0030*/ 	.string	"Cuda compilation tools, release 13.0, V13.0.88"
        /*0030*/ 	.string	"Build cuda_13.0.r13.0/compiler.36424714_0"
        /*0030*/ 	.string	"-arch sm_100 -m 64 "



//--------------------- .note.nv.cuinfo           --------------------------
	.section	.note.nv.cuinfo,"",@"SHT_NOTE"
	.sectionflags	@"SHF_NOTE_NV_CUINFO"
        /*0018*/ 	.short	0x0002
        /*001a*/ 	.short	0x0064
        /*001c*/ 	.short	0x0082
	.zero		2


//--------------------- .nv.info                  --------------------------
	.section	.nv.info,"",@"SHT_CUDA_INFO"
	.align	4


	//----- nvinfo : EIATTR_REGCOUNT
	.align		4
        /*0000*/ 	.byte	0x04, 0x2f
        /*0002*/ 	.short	(.L_1 - .L_0)
	.align		4
.L_0:
        /*0004*/ 	.word	index@(_Z10trapKernelPdidd)
        /*0008*/ 	.word	0x00000018


	//----- nvinfo : EIATTR_FRAME_SIZE
	.align		4
.L_1:
        /*000c*/ 	.byte	0x04, 0x11
        /*000e*/ 	.short	(.L_3 - .L_2)
	.align		4
.L_2:
        /*0010*/ 	.word	index@(_Z10trapKernelPdidd)
        /*0014*/ 	.word	0x00000000


	//----- nvinfo : EIATTR_REGCOUNT
	.align		4
.L_3:
        /*0018*/ 	.byte	0x04, 0x2f
        /*001a*/ 	.short	(.L_5 - .L_4)
	.align		4
.L_4:
        /*001c*/ 	.word	index@(_Z15binaryReductionIdEvPT_i)
        /*0020*/ 	.word	0x0000000a


	//----- nvinfo : EIATTR_FRAME_SIZE
	.align		4
.L_5:
        /*0024*/ 	.byte	0x04, 0x11
        /*0026*/ 	.short	(.L_7 - .L_6)
	.align		4
.L_6:
        /*0028*/ 	.word	index@(_Z15binaryReductionIdEvPT_i)
        /*002c*/ 	.word	0x00000000


	//----- nvinfo : EIATTR_MIN_STACK_SIZE
	.align		4
.L_7:
        /*0030*/ 	.byte	0x04, 0x12
        /*0032*/ 	.short	(.L_9 - .L_8)
	.align		4
.L_8:
        /*0034*/ 	.word	index@(_Z15binaryReductionIdEvPT_i)
        /*0038*/ 	.word	0x00000000


	//----- nvinfo : EIATTR_MIN_STACK_SIZE
	.align		4
.L_9:
        /*003c*/ 	.byte	0x04, 0x12
        /*003e*/ 	.short	(.L_11 - .L_10)
	.align		4
.L_10:
        /*0040*/ 	.word	index@(_Z10trapKernelPdidd)
        /*0044*/ 	.word	0x00000000
.L_11:


//--------------------- .nv.compat                --------------------------
	.section	.nv.compat,"",@"SHT_CUDA_COMPAT_INFO"
	.align	4
        /*0000*/ 	.byte	0x02, 0x09, 0x00, 0x00, 0x02, 0x02, 0x01, 0x00, 0x02, 0x05, 0x05, 0x00, 0x03, 0x07, 0x01, 0x01
        /*0010*/ 	.byte	0x02, 0x03, 0x00, 0x00, 0x02, 0x06, 0x01, 0x00, 0x04, 0x0b, 0x08, 0x00, 0x01, 0x00, 0x00, 0x00
        /*0020*/ 	.byte	0x00, 0x00, 0x00, 0x00


//--------------------- .nv.info._Z15binaryReductionIdEvPT_i --------------------------
	.section	.nv.info._Z15binaryReductionIdEvPT_i,"",@"SHT_CUDA_INFO"
	.sectionflags	@""
	.align	4


	//----- nvinfo : EIATTR_CUDA_API_VERSION
	.align		4
        /*0000*/ 	.byte	0x04, 0x37
        /*0002*/ 	.short	(.L_13 - .L_12)
.L_12:
        /*0004*/ 	.word	0x00000082


	//----- nvinfo : EIATTR_KPARAM_INFO
	.align		4
.L_13:
        /*0008*/ 	.byte	0x04, 0x17
        /*000a*/ 	.short	(.L_15 - .L_14)
.L_14:
        /*000c*/ 	.word	0x00000000
        /*0010*/ 	.short	0x0001
        /*0012*/ 	.short	0x0008
        /*0014*/ 	.byte	0x00, 0xf0, 0x11, 0x00


	//----- nvinfo : EIATTR_KPARAM_INFO
	.align		4
.L_15:
        /*0018*/ 	.byte	0x04, 0x17
        /*001a*/ 	.short	(.L_17 - .L_16)
.L_16:
        /*001c*/ 	.word	0x00000000
        /*0020*/ 	.short	0x0000
        /*0022*/ 	.short	0x0000
        /*0024*/ 	.byte	0x00, 0xf5, 0x21, 0x00


	//----- nvinfo : EIATTR_SPARSE_MMA_MASK
	.align		4
.L_17:
        /*0028*/ 	.byte	0x03, 0x50
        /*002a*/ 	.short	0x0000


	//----- nvinfo : EIATTR_MAXREG_COUNT
	.align		4
        /*002c*/ 	.byte	0x03, 0x1b
        /*002e*/ 	.short	0x00ff


	//----- nvinfo : EIATTR_MERCURY_ISA_VERSION
	.align		4
        /*0030*/ 	.byte	0x03, 0x5f
        /*0032*/ 	.short	0x0101


	//----- nvinfo : EIATTR_VRC_CTA_INIT_COUNT
	.align		4
        /*0034*/ 	.byte	0x02, 0x4a
	.zero		1
	.zero		1


	//----- nvinfo : EIATTR_EXIT_INSTR_OFFSETS
	.align		4
        /*0038*/ 	.byte	0x04, 0x1c
        /*003a*/ 	.short	(.L_19 - .L_18)


	//   ....[0]....
.L_18:
        /*003c*/ 	.word	0x00000070


	//   ....[1]....
        /*0040*/ 	.word	0x00000110


	//----- nvinfo : EIATTR_CBANK_PARAM_SIZE
	.align		4
.L_19:
        /*0044*/ 	.byte	0x03, 0x19
        /*0046*/ 	.short	0x000c


	//----- nvinfo : EIATTR_PARAM_CBANK
	.align		4
        /*0048*/ 	.byte	0x04, 0x0a
        /*004a*/ 	.short	(.L_21 - .L_20)
	.align		4
.L_20:
        /*004c*/ 	.word	index@(.nv.constant0._Z15binaryReductionIdEvPT_i)
        /*0050*/ 	.short	0x0380
        /*0052*/ 	.short	0x000c


	//----- nvinfo : EIATTR_SW_WAR
	.align		4
.L_21:
        /*0054*/ 	.byte	0x04, 0x36
        /*0056*/ 	.short	(.L_23 - .L_22)
.L_22:
        /*0058*/ 	.word	0x00000008
.L_23:


//--------------------- .nv.info._Z10trapKernelPdidd --------------------------
	.section	.nv.info._Z10trapKernelPdidd,"",@"SHT_CUDA_INFO"
	.sectionflags	@""
	.align	4


	//----- nvinfo : EIATTR_CUDA_API_VERSION
	.align		4
        /*0000*/ 	.byte	0x04, 0x37
        /*0002*/ 	.short	(.L_25 - .L_24)
.L_24:
        /*0004*/ 	.word	0x00000082


	//----- nvinfo : EIATTR_KPARAM_INFO
	.align		4
.L_25:
        /*0008*/ 	.byte	0x04, 0x17
        /*000a*/ 	.short	(.L_27 - .L_26)
.L_26:
        /*000c*/ 	.word	0x00000000
        /*0010*/ 	.short	0x0003
        /*0012*/ 	.short	0x0018
        /*0014*/ 	.byte	0x00, 0xf0, 0x21, 0x00


	//----- nvinfo : EIATTR_KPARAM_INFO
	.align		4
.L_27:
        /*0018*/ 	.byte	0x04, 0x17
        /*001a*/ 	.short	(.L_29 - .L_28)
.L_28:
        /*001c*/ 	.word	0x00000000
        /*0020*/ 	.short	0x0002
        /*0022*/ 	.short	0x0010
        /*0024*/ 	.byte	0x00, 0xf0, 0x21, 0x00


	//----- nvinfo : EIATTR_KPARAM_INFO
	.align		4
.L_29:
        /*0028*/ 	.byte	0x04, 0x17
        /*002a*/ 	.short	(.L_31 - .L_30)
.L_30:
        /*002c*/ 	.word	0x00000000
        /*0030*/ 	.short	0x0001
        /*0032*/ 	.short	0x0008
        /*0034*/ 	.byte	0x00, 0xf0, 0x11, 0x00


	//----- nvinfo : EIATTR_KPARAM_INFO
	.align		4
.L_31:
        /*0038*/ 	.byte	0x04, 0x17
        /*003a*/ 	.short	(.L_33 - .L_32)
.L_32:
        /*003c*/ 	.word	0x00000000
        /*0040*/ 	.short	0x0000
        /*0042*/ 	.short	0x0000
        /*0044*/ 	.byte	0x00, 0xf5, 0x21, 0x00


	//----- nvinfo : EIATTR_SPARSE_MMA_MASK
	.align		4
.L_33:
        /*0048*/ 	.byte	0x03, 0x50
        /*004a*/ 	.short	0x0000


	//----- nvinfo : EIATTR_MAXREG_COUNT
	.align		4
        /*004c*/ 	.byte	0x03, 0x1b
        /*004e*/ 	.short	0x00ff


	//----- nvinfo : EIATTR_MERCURY_ISA_VERSION
	.align		4
        /*0050*/ 	.byte	0x03, 0x5f
        /*0052*/ 	.short	0x0101


	//----- nvinfo : EIATTR_VRC_CTA_INIT_COUNT
	.align		4
        /*0054*/ 	.byte	0x02, 0x4a
	.zero		1
	.zero		1


	//----- nvinfo : EIATTR_EXIT_INSTR_OFFSETS
	.align		4
        /*0058*/ 	.byte	0x04, 0x1c
        /*005a*/ 	.short	(.L_35 - .L_34)


	//   ....[0]....
.L_34:
        /*005c*/ 	.word	0x000005d0


	//----- nvinfo : EIATTR_CRS_STACK_SIZE
	.align		4
.L_35:
        /*0060*/ 	.byte	0x04, 0x1e
        /*0062*/ 	.short	(.L_37 - .L_36)
.L_36:
        /*0064*/ 	.word	0x00000000


	//----- nvinfo : EIATTR_CBANK_PARAM_SIZE
	.align		4
.L_37:
        /*0068*/ 	.byte	0x03, 0x19
        /*006a*/ 	.short	0x0020


	//----- nvinfo : EIATTR_PARAM_CBANK
	.align		4
        /*006c*/ 	.byte	0x04, 0x0a
        /*006e*/ 	.short	(.L_39 - .L_38)
	.align		4
.L_38:
        /*0070*/ 	.word	index@(.nv.constant0._Z10trapKernelPdidd)
        /*0074*/ 	.short	0x0380
        /*0076*/ 	.short	0x0020


	//----- nvinfo : EIATTR_SW_WAR
	.align		4
.L_39:
        /*0078*/ 	.byte	0x04, 0x36
        /*007a*/ 	.short	(.L_41 - .L_40)
.L_40:
        /*007c*/ 	.word	0x00000008
.L_41:


//--------------------- .nv.callgraph             --------------------------
	.section	.nv.callgraph,"",@"SHT_CUDA_CALLGRAPH"
	.align	4
	.sectionentsize	8
	.align		4
        /*0000*/ 	.word	0x00000000
	.align		4
        /*0004*/ 	.word	0xffffffff
	.align		4
        /*0008*/ 	.word	0x00000000
	.align		4
        /*000c*/ 	.word	0xfffffffe
	.align		4
        /*0010*/ 	.word	0x00000000
	.align		4
        /*0014*/ 	.word	0xfffffffd
	.align		4
        /*0018*/ 	.word	0x00000000
	.align		4
        /*001c*/ 	.word	0xfffffffc


//--------------------- .text._Z15binaryReductionIdEvPT_i --------------------------
	.section	.text._Z15binaryReductionIdEvPT_i,"ax",@progbits
	.align	128
        .global         _Z15binaryReductionIdEvPT_i
        .type           _Z15binaryReductionIdEvPT_i,@function
        .size           _Z15binaryReductionIdEvPT_i,(.L_x_9 - _Z15binaryReductionIdEvPT_i)
        .other          _Z15binaryReductionIdEvPT_i,@"STO_CUDA_ENTRY STV_DEFAULT"
_Z15binaryReductionIdEvPT_i:
.text._Z15binaryReductionIdEvPT_i:
[----:B------:R-:W-:Y:S01]  /*0000*/  LDC R1, c[0x0][0x37c] ;  /* 0x0000df00ff017b82 */ /* 0x000fe20000000800 */
[----:B------:R-:W0:Y:S01]  /*0010*/  S2R R7, SR_TID.X ;  /* 0x0000000000077919 */ /* 0x000e220000002100 */
[----:B------:R-:W0:Y:S01]  /*0020*/  LDCU UR4, c[0x0][0x360] ;  /* 0x00006c00ff0477ac */ /* 0x000e220008000800 */
[----:B------:R-:W0:Y:S01]  /*0030*/  S2R R0, SR_CTAID.X ;  /* 0x0000000000007919 */ /* 0x000e220000002500 */
[----:B------:R-:W1:Y:S01]  /*0040*/  LDCU UR6, c[0x0][0x388] ;  /* 0x00007100ff0677ac */ /* 0x000e620008000800 */
[----:B0-----:R-:W-:-:S05]  /*0050*/  IMAD R7, R0, UR4, R7 ;  /* 0x0000000400077c24 */ /* 0x001fca000f8e0207 */
[----:B-1----:R-:W-:-:S13]  /*0060*/  ISETP.GE.AND P0, PT, R7, UR6, PT ;  /* 0x0000000607007c0c */ /* 0x002fda000bf06270 */
[----:B------:R-:W-:Y:S05]  /*0070*/  @P0 EXIT ;  /* 0x000000000000094d */ /* 0x000fea0003800000 */
[----:B------:R-:W0:Y:S01]  /*0080*/  LDC.64 R4, c[0x0][0x380] ;  /* 0x0000e000ff047b82 */ /* 0x000e220000000a00 */
[----:B------:R-:W1:Y:S01]  /*0090*/  LDCU.64 UR4, c[0x0][0x358] ;  /* 0x00006b00ff0477ac */ /* 0x000e620008000a00 */
[----:B------:R-:W-:-:S05]  /*00a0*/  IADD3 R3, PT, PT, R7, UR6, RZ ;  /* 0x0000000607037c10 */ /* 0x000fca000fffe0ff */
[----:B0-----:R-:W-:-:S04]  /*00b0*/  IMAD.WIDE R2, R3, 0x8, R4 ;  /* 0x0000000803027825 */ /* 0x001fc800078e0204 */
[----:B------:R-:W-:Y:S02]  /*00c0*/  IMAD.WIDE R4, R7, 0x8, R4 ;  /* 0x0000000807047825 */ /* 0x000fe400078e0204 */
[----:B-1----:R-:W2:Y:S04]  /*00d0*/  LDG.E.64 R2, desc[UR4][R2.64] ;  /* 0x0000000402027981 */ /* 0x002ea8000c1e1b00 */
[----:B------:R-:W2:Y:S02]  /*00e0*/  LDG.E.64 R6, desc[UR4][R4.64] ;  /* 0x0000000404067981 */ /* 0x000ea4000c1e1b00 */
[----:B--2---:R-:W-:-:S07]  /*00f0*/  DADD R6, R2, R6 ;  /* 0x0000000002067229 */ /* 0x004fce0000000006 */
[----:B------:R-:W-:Y:S01]  /*0100*/  STG.E.64 desc[UR4][R4.64], R6 ;  /* 0x0000000604007986 */ /* 0x000fe2000c101b04 */
[----:B------:R-:W-:Y:S05]  /*0110*/  EXIT ;  /* 0x000000000000794d */ /* 0x000fea0003800000 */
.L_x_0:
[----:B------:R-:W-:-:S00]  /*0120*/  BRA `(.L_x_0) ;  /* 0xfffffffc00fc7947 */ /* 0x000fc0000383ffff */
[----:B------:R-:W-:-:S00]  /*0130*/  NOP ;  /* 0x0000000000007918 */ /* 0x000fc00000000000 */
        /* <DEDUP_REMOVED lines=12> */
.L_x_9:


//--------------------- .text._Z10trapKernelPdidd --------------------------
	.section	.text._Z10trapKernelPdidd,"ax",@progbits
	.align	128
        .global         _Z10trapKernelPdidd
        .type           _Z10trapKernelPdidd,@function
        .size           _Z10trapKernelPdidd,(.L_x_10 - _Z10trapKernelPdidd)
        .other          _Z10trapKernelPdidd,@"STO_CUDA_ENTRY STV_DEFAULT"
_Z10trapKernelPdidd:
.text._Z10trapKernelPdidd:
[----:B------:R-:W-:Y:S01]  /*0000*/  LDC R1, c[0x0][0x37c] ;  /* 0x0000df00ff017b82 */ /* 0x000fe20000000800 */
[----:B------:R-:W0:Y:S01]  /*0010*/  S2R R11, SR_TID.X ;  /* 0x00000000000b7919 */ /* 0x000e220000002100 */
[----:B------:R-:W0:Y:S06]  /*0020*/  LDCU UR6, c[0x0][0x360] ;  /* 0x00006c00ff0677ac */ /* 0x000e2c0008000800 */
[----:B------:R-:W1:Y:S01]  /*0030*/  LDC R4, c[0x0][0x370] ;  /* 0x0000dc00ff047b82 */ /* 0x000e620000000800 */
[----:B------:R-:W-:Y:S01]  /*0040*/  BSSY.RECONVERGENT B0, `(.L_x_1) ;  /* 0x0000055000007945 */ /* 0x000fe20003800200 */
[----:B------:R-:W0:Y:S01]  /*0050*/  S2R R5, SR_CTAID.X ;  /* 0x0000000000057919 */ /* 0x000e220000002500 */
[----:B------:R-:W2:Y:S01]  /*0060*/  LDCU UR7, c[0x0][0x388] ;  /* 0x00007100ff0777ac */ /* 0x000ea20008000800 */
[----:B------:R-:W-:Y:S01]  /*0070*/  CS2R R8, SRZ ;  /* 0x0000000000087805 */ /* 0x000fe2000001ff00 */
[----:B------:R-:W3:Y:S01]  /*0080*/  LDCU.64 UR4, c[0x0][0x358] ;  /* 0x00006b00ff0477ac */ /* 0x000ee20008000a00 */
[----:B0-----:R-:W-:-:S04]  /*0090*/  IMAD R0, R5, UR6, R11 ;  /* 0x0000000605007c24 */ /* 0x001fc8000f8e020b */
[----:B------:R-:W-:-:S05]  /*00a0*/  VIADD R3, R0, 0x1 ;  /* 0x0000000100037836 */ /* 0x000fca0000000000 */
[----:B--2---:R-:W-:-:S13]  /*00b0*/  ISETP.GE.AND P0, PT, R3, UR7, PT ;  /* 0x0000000703007c0c */ /* 0x004fda000bf06270 */
[----:B-1-3--:R-:W-:Y:S05]  /*00c0*/  @P0 BRA `(.L_x_2) ;  /* 0x0000000400300947 */ /* 0x00afea0003800000 */
[C---:B------:R-:W-:Y:S01]  /*00d0*/  IMAD R2, R4.reuse, UR6, RZ ;  /* 0x0000000604027c24 */ /* 0x040fe2000f8e02ff */
[----:B------:R-:W-:Y:S01]  /*00e0*/  BSSY.RECONVERGENT B1, `(.L_x_3) ;  /* 0x0000034000017945 */ /* 0x000fe20003800200 */
[----:B------:R-:W-:Y:S02]  /*00f0*/  IMAD.IADD R4, R4, 0x1, R5 ;  /* 0x0000000104047824 */ /* 0x000fe400078e0205 */
[----:B------:R-:W0:Y:S01]  /*0100*/  I2F.U32.RP R6, R2 ;  /* 0x0000000200067306 */ /* 0x000e220000209000 */
[----:B------:R-:W-:Y:S01]  /*0110*/  ISETP.NE.U32.AND P3, PT, R2, RZ, PT ;  /* 0x000000ff0200720c */ /* 0x000fe20003f65070 */
[----:B------:R-:W-:-:S05]  /*0120*/  IMAD R4, R4, UR6, RZ ;  /* 0x0000000604047c24 */ /* 0x000fca000f8e02ff */
[----:B------:R-:W-:Y:S02]  /*0130*/  IADD3 R5, PT, PT, R11, 0x1, R4 ;  /* 0x000000010b057810 */ /* 0x000fe40007ffe004 */
[----:B------:R-:W-:Y:S02]  /*0140*/  LOP3.LUT R7, RZ, R4, RZ, 0x33, !PT ;  /* 0x00000004ff077212 */ /* 0x000fe400078e33ff */
[----:B------:R-:W-:Y:S01]  /*0150*/  VIMNMX R4, PT, PT, R5, UR7, !PT ;  /* 0x0000000705047c48 */ /* 0x000fe2000ffe0100 */
[----:B0-----:R-:W0:Y:S03]  /*0160*/  MUFU.RCP R6, R6 ;  /* 0x0000000600067308 */ /* 0x001e260000001000 */
[----:B------:R-:W-:Y:S01]  /*0170*/  IADD3 R7, PT, PT, -R11, R4, R7 ;  /* 0x000000040b077210 */ /* 0x000fe20007ffe107 */
[----:B------:R-:W-:Y:S01]  /*0180*/  IMAD.MOV.U32 R4, RZ, RZ, RZ ;  /* 0x000000ffff047224 */ /* 0x000fe200078e00ff */
[----:B------:R-:W-:-:S02]  /*0190*/  IADD3 R11, PT, PT, RZ, -R2, RZ ;  /* 0x80000002ff0b7210 */ /* 0x000fc40007ffe0ff */
[C---:B------:R-:W-:Y:S01]  /*01a0*/  ISETP.NE.AND P0, PT, R7.reuse, RZ, PT ;  /* 0x000000ff0700720c */ /* 0x040fe20003f05270 */
[----:B------:R-:W-:Y:S02]  /*01b0*/  VIADD R9, R7, 0xffffffff ;  /* 0xffffffff07097836 */ /* 0x000fe40000000000 */
[----:B0-----:R-:W-:-:S10]  /*01c0*/  VIADD R8, R6, 0xffffffe ;  /* 0x0ffffffe06087836 */ /* 0x001fd40000000000 */
[----:B------:R-:W-:Y:S01]  /*01d0*/  @!P0 IADD3 R9, PT, PT, R7, RZ, RZ ;  /* 0x000000ff07098210 */ /* 0x000fe20007ffe0ff */
[----:B------:R-:W0:Y:S02]  /*01e0*/  F2I.FTZ.U32.TRUNC.NTZ R5, R8 ;  /* 0x0000000800057305 */ /* 0x000e24000021f000 */
[----:B0-----:R-:W-:-:S04]  /*01f0*/  IMAD R11, R11, R5, RZ ;  /* 0x000000050b0b7224 */ /* 0x001fc800078e02ff */
[----:B------:R-:W-:-:S06]  /*0200*/  IMAD.HI.U32 R4, R5, R11, R4 ;  /* 0x0000000b05047227 */ /* 0x000fcc00078e0004 */
[----:B------:R-:W-:-:S04]  /*0210*/  IMAD.HI.U32 R5, R4, R9, RZ ;  /* 0x0000000904057227 */ /* 0x000fc800078e00ff */
[----:B------:R-:W-:-:S04]  /*0220*/  IMAD.MOV R4, RZ, RZ, -R5 ;  /* 0x000000ffff047224 */ /* 0x000fc800078e0a05 */
[----:B------:R-:W-:Y:S01]  /*0230*/  IMAD R9, R2, R4, R9 ;  /* 0x0000000402097224 */ /* 0x000fe200078e0209 */
[----:B------:R-:W-:-:S04]  /*0240*/  SEL R4, RZ, 0x1, !P0 ;  /* 0x00000001ff047807 */ /* 0x000fc80004000000 */
[----:B------:R-:W-:-:S13]  /*0250*/  ISETP.GE.U32.AND P1, PT, R9, R2, PT ;  /* 0x000000020900720c */ /* 0x000fda0003f26070 */
[----:B------:R-:W-:Y:S01]  /*0260*/  @P1 IMAD.IADD R9, R9, 0x1, -R2 ;  /* 0x0000000109091824 */ /* 0x000fe200078e0a02 */
[----:B------:R-:W-:-:S04]  /*0270*/  @P1 IADD3 R5, PT, PT, R5, 0x1, RZ ;  /* 0x0000000105051810 */ /* 0x000fc80007ffe0ff */
[----:B------:R-:W-:Y:S02]  /*0280*/  ISETP.GE.U32.AND P2, PT, R9, R2, PT ;  /* 0x000000020900720c */ /* 0x000fe40003f46070 */
[----:B------:R-:W-:-:S11]  /*0290*/  CS2R R8, SRZ ;  /* 0x0000000000087805 */ /* 0x000fd6000001ff00 */
[----:B------:R-:W-:Y:S01]  /*02a0*/  @P2 VIADD R5, R5, 0x1 ;  /* 0x0000000105052836 */ /* 0x000fe20000000000 */
[----:B------:R-:W-:-:S05]  /*02b0*/  @!P3 LOP3.LUT R5, RZ, R2, RZ, 0x33, !PT ;  /* 0x00000002ff05b212 */ /* 0x000fca00078e33ff */
[----:B------:R-:W-:-:S05]  /*02c0*/  IMAD.IADD R14, R4, 0x1, R5 ;  /* 0x00000001040e7824 */ /* 0x000fca00078e0205 */
[----:B------:R-:W-:-:S04]  /*02d0*/  LOP3.LUT R4, R14, 0x3, RZ, 0xc0, !PT ;  /* 0x000000030e047812 */ /* 0x000fc800078ec0ff */
[----:B------:R-:W-:-:S13]  /*02e0*/  ISETP.NE.AND P0, PT, R4, 0x3, PT ;  /* 0x000000030400780c */ /* 0x000fda0003f05270 */
[----:B------:R-:W-:Y:S05]  /*02f0*/  @!P0 BRA `(.L_x_4) ;  /* 0x0000000000488947 */ /* 0x000fea0003800000 */
[----:B------:R-:W0:Y:S01]  /*0300*/  LDC.64 R10, c[0x0][0x390] ;  /* 0x0000e400ff0a7b82 */ /* 0x000e220000000a00 */
[----:B------:R-:W-:Y:S01]  /*0310*/  IADD3 R3, PT, PT, R14, 0x1, RZ ;  /* 0x000000010e037810 */ /* 0x000fe20007ffe0ff */
[----:B------:R-:W-:Y:S01]  /*0320*/  BSSY.RECONVERGENT B2, `(.L_x_5) ;  /* 0x000000e000027945 */ /* 0x000fe20003800200 */
[----:B------:R-:W-:Y:S01]  /*0330*/  IMAD.MOV.U32 R13, RZ, RZ, R0 ;  /* 0x000000ffff0d7224 */ /* 0x000fe200078e0000 */
[----:B------:R-:W-:Y:S02]  /*0340*/  CS2R R8, SRZ ;  /* 0x0000000000087805 */ /* 0x000fe4000001ff00 */
[----:B------:R-:W-:Y:S02]  /*0350*/  LOP3.LUT R3, R3, 0x3, RZ, 0xc0, !PT ;  /* 0x0000000303037812 */ /* 0x000fe400078ec0ff */
[----:B------:R-:W1:Y:S03]  /*0360*/  LDC.64 R6, c[0x0][0x398] ;  /* 0x0000e600ff067b82 */ /* 0x000e660000000a00 */
[----:B------:R-:W-:-:S07]  /*0370*/  IMAD.MOV R3, RZ, RZ, -R3 ;  /* 0x000000ffff037224 */ /* 0x000fce00078e0a03 */
.L_x_6:
[----:B------:R-:W-:Y:S01]  /*0380*/  IADD3 R12, PT, PT, R13, 0x1, RZ ;  /* 0x000000010d0c7810 */ /* 0x000fe20007ffe0ff */
[----:B------:R-:W-:Y:S02]  /*0390*/  VIADD R3, R3, 0x1 ;  /* 0x0000000103037836 */ /* 0x000fe40000000000 */
[----:B------:R-:W-:Y:S01]  /*03a0*/  IMAD.IADD R13, R2, 0x1, R13 ;  /* 0x00000001020d7824 */ /* 0x000fe200078e020d */
[----:B------:R-:W0:Y:S02]  /*03b0*/  I2F.F64 R4, R12 ;  /* 0x0000000c00047312 */ /* 0x000e240000201c00 */
[----:B------:R-:W-:Y:S01]  /*03c0*/  ISETP.NE.AND P0, PT, R3, RZ, PT ;  /* 0x000000ff0300720c */ /* 0x000fe20003f05270 */
[----:B01----:R-:W-:-:S08]  /*03d0*/  DFMA R4, R4, R6, R10 ;  /* 0x000000060404722b */ /* 0x003fd0000000000a */
[----:B------:R-:W-:-:S04]  /*03e0*/  DFMA R8, R4, R4, R8 ;  /* 0x000000040408722b */ /* 0x000fc80000000008 */
[----:B------:R-:W-:Y:S07]  /*03f0*/  @P0 BRA `(.L_x_6) ;  /* 0xfffffffc00e00947 */ /* 0x000fee000383ffff */
[----:B------:R-:W-:Y:S05]  /*0400*/  BSYNC.RECONVERGENT B2 ;  /* 0x0000000000027941 */ /* 0x000fea0003800200 */
.L_x_5:
[----:B------:R-:W-:-:S07]  /*0410*/  IADD3 R3, PT, PT, R13, 0x1, RZ ;  /* 0x000000010d037810 */ /* 0x000fce0007ffe0ff */
.L_x_4:
[----:B------:R-:W-:Y:S05]  /*0420*/  BSYNC.RECONVERGENT B1 ;  /* 0x0000000000017941 */ /* 0x000fea0003800200 */
.L_x_3:
[----:B------:R-:W0:Y:S01]  /*0430*/  LDC.64 R6, c[0x0][0x390] ;  /* 0x0000e400ff067b82 */ /* 0x000e220000000a00 */
[----:B------:R-:W-:-:S07]  /*0440*/  ISETP.GE.U32.AND P0, PT, R14, 0x3, PT ;  /* 0x000000030e00780c */ /* 0x000fce0003f06070 */
[----:B------:R-:W1:Y:S06]  /*0450*/  LDC.64 R4, c[0x0][0x398] ;  /* 0x0000e600ff047b82 */ /* 0x000e6c0000000a00 */
[----:B------:R-:W-:Y:S05]  /*0460*/  @!P0 BRA `(.L_x_2) ;  /* 0x0000000000488947 */ /* 0x000fea0003800000 */
.L_x_7:
[----:B------:R-:W0:Y:S01]  /*0470*/  I2F.F64 R10, R3 ;  /* 0x00000003000a7312 */ /* 0x000e220000201c00 */
[----:B------:R-:W-:-:S04]  /*0480*/  IMAD.IADD R17, R2, 0x1, R3 ;  /* 0x0000000102117824 */ /* 0x000fc800078e0203 */
[----:B------:R-:W-:-:S03]  /*0490*/  IMAD.IADD R19, R2, 0x1, R17 ;  /* 0x0000000102137824 */ /* 0x000fc600078e0211 */
[----:B------:R-:W2:Y:S02]  /*04a0*/  I2F.F64 R12, R17 ;  /* 0x00000011000c7312 */ /* 0x000ea40000201c00 */
[----:B------:R-:W-:Y:S01]  /*04b0*/  IADD3 R21, PT, PT, R2, R19, RZ ;  /* 0x0000001302157210 */ /* 0x000fe20007ffe0ff */
[----:B01----:R-:W-:-:S05]  /*04c0*/  DFMA R10, R10, R4, R6 ;  /* 0x000000040a0a722b */ /* 0x003fca0000000006 */
[----:B------:R-:W0:Y:S01]  /*04d0*/  I2F.F64 R14, R19 ;  /* 0x00000013000e7312 */ /* 0x000e220000201c00 */
[----:B------:R-:W-:-:S05]  /*04e0*/  IMAD.IADD R3, R2, 0x1, R21 ;  /* 0x0000000102037824 */ /* 0x000fca00078e0215 */
[----:B------:R-:W-:Y:S01]  /*04f0*/  ISETP.GE.AND P0, PT, R3, UR7, PT ;  /* 0x0000000703007c0c */ /* 0x000fe2000bf06270 */
[----:B------:R-:W-:Y:S02]  /*0500*/  DFMA R8, R10, R10, R8 ;  /* 0x0000000a0a08722b */ /* 0x000fe40000000008 */
[-CC-:B--2---:R-:W-:Y:S01]  /*0510*/  DFMA R12, R12, R4.reuse, R6.reuse ;  /* 0x000000040c0c722b */ /* 0x184fe20000000006 */
[----:B------:R-:W1:Y:S01]  /*0520*/  I2F.F64 R10, R21 ;  /* 0x00000015000a7312 */ /* 0x000e620000201c00 */
[----:B0-----:R-:W-:-:S06]  /*0530*/  DFMA R14, R14, R4, R6 ;  /* 0x000000040e0e722b */ /* 0x001fcc0000000006 */
[----:B------:R-:W-:-:S08]  /*0540*/  DFMA R8, R12, R12, R8 ;  /* 0x0000000c0c08722b */ /* 0x000fd00000000008 */
[----:B------:R-:W-:Y:S02]  /*0550*/  DFMA R8, R14, R14, R8 ;  /* 0x0000000e0e08722b */ /* 0x000fe40000000008 */
[----:B-1----:R-:W-:-:S08]  /*0560*/  DFMA R10, R10, R4, R6 ;  /* 0x000000040a0a722b */ /* 0x002fd00000000006 */
[----:B------:R-:W-:Y:S01]  /*0570*/  DFMA R8, R10, R10, R8 ;  /* 0x0000000a0a08722b */ /* 0x000fe20000000008 */
[----:B------:R-:W-:Y:S10]  /*0580*/  @!P0 BRA `(.L_x_7) ;  /* 0xfffffffc00b88947 */ /* 0x000ff4000383ffff */
.L_x_2:
[----:B------:R-:W-:Y:S05]  /*0590*/  BSYNC.RECONVERGENT B0 ;  /* 0x0000000000007941 */ /* 0x000fea0003800200 */
.L_x_1:
[----:B------:R-:W2:Y:S02]  /*05a0*/  LDC.64 R2, c[0x0][0x380] ;  /* 0x0000e000ff027b82 */ /* 0x000ea40000000a00 */
[----:B--2---:R-:W-:-:S05]  /*05b0*/  IMAD.WIDE R2, R0, 0x8, R2 ;  /* 0x0000000800027825 */ /* 0x004fca00078e0202 */
[----:B------:R-:W-:Y:S01]  /*05c0*/  STG.E.64 desc[UR4][R2.64], R8 ;  /* 0x0000000802007986 */ /* 0x000fe2000c101b04 */
[----:B------:R-:W-:Y:S05]  /*05d0*/  EXIT ;  /* 0x000000000000794d */ /* 0x000fea0003800000 */
.L_x_8:
        /* <DEDUP_REMOVED lines=10> */
.L_x_10:


//--------------------- .nv.shared.reserved.0     --------------------------
	.section	.nv.shared.reserved.0,"aw",@nobits
	.weak		__nv_reservedSMEM_offset_0_alias
	.size		__nv_reservedSMEM_offset_0_alias, 0, 64
	.other		__nv_reservedSMEM_offset_0_alias,@"STO_CUDA_RESERVED_SHARED STV_DEFAULT"
__nv_reservedSMEM_offset_0_alias:
	.zero		0
	.zero		64


//--------------------- .nv.constant0._Z15binaryReductionIdEvPT_i --------------------------
	.section	.nv.constant0._Z15binaryReductionIdEvPT_i,"a",@progbits
	.sectionflags	@""
	.align	4
.nv.constant0._Z15binaryReductionIdEvPT_i:
	.zero		908


//--------------------- .nv.constant0._Z10trapKernelPdidd --------------------------
	.section	.nv.constant0._Z10trapKernelPdidd,"a",@progbits
	.sectionflags	@""
	.align	4
.nv.constant0._Z10trapKernelPdidd:
	.zero		928


//--------------------- SYMBOLS --------------------------

	.type		.nv.reservedSmem.offset0,@object
	.size		.nv.reservedSmem.offset0,0x4
